//
// Generated by NVIDIA NVVM Compiler
//
// Compiler Build ID: CL-36424714
// Cuda compilation tools, release 13.0, V13.0.88
// Based on NVVM 20.0.0
//

.version 9.0
.target sm_100
.address_size 64

	// .globl	_Z5sayHiv
.extern .func  (.param .b32 func_retval0) vprintf
(
	.param .b64 vprintf_param_0,
	.param .b64 vprintf_param_1
)
;
.global .align 1 .b8 $str[4] = {72, 105, 10};
.global .align 1 .b8 $str$1[23] = {37, 115, 32, 102, 114, 111, 109, 32, 103, 112, 117, 32, 98, 108, 111, 99, 107, 32, 37, 105, 32, 10};

.visible .entry _Z5sayHiv()
{
	.reg .b32 	%r<3>;
	.reg .b64 	%rd<3>;

	mov.u64 	%rd1, $str;
	cvta.global.u64 	%rd2, %rd1;
	{ // callseq 0, 0
	.param .b64 param0;
	st.param.b64 	[param0], %rd2;
	.param .b64 param1;
	st.param.b64 	[param1], 0;
	.param .b32 retval0;
	call.uni (retval0), 
	vprintf, 
	(
	param0, 
	param1
	);
	ld.param.b32 	%r1, [retval0];
	} // callseq 0
	ret;

}
	// .globl	_Z5greetPc
.visible .entry _Z5greetPc(
	.param .u64 .ptr .align 1 _Z5greetPc_param_0
)
{
	.local .align 8 .b8 	__local_depot1[16];
	.reg .b64 	%SP;
	.reg .b64 	%SPL;
	.reg .b32 	%r<4>;
	.reg .b64 	%rd<6>;

	mov.u64 	%SPL, __local_depot1;
	cvta.local.u64 	%SP, %SPL;
	ld.param.u64 	%rd1, [_Z5greetPc_param_0];
	add.u64 	%rd2, %SP, 0;
	add.u64 	%rd3, %SPL, 0;
	mov.u32 	%r1, %ctaid.x;
	st.local.u64 	[%rd3], %rd1;
	st.local.u32 	[%rd3+8], %r1;
	mov.u64 	%rd4, $str$1;
	cvta.global.u64 	%rd5, %rd4;
	{ // callseq 1, 0
	.param .b64 param0;
	st.param.b64 	[param0], %rd5;
	.param .b64 param1;
	st.param.b64 	[param1], %rd2;
	.param .b32 retval0;
	call.uni (retval0), 
	vprintf, 
	(
	param0, 
	param1
	);
	ld.param.b32 	%r2, [retval0];
	} // callseq 1
	ret;

}


// ===== COMPILED SASS (sm_100) =====

	.target	sm_100

	.elftype	@"ET_EXEC"


//--------------------- .note.nv.tkinfo           --------------------------
	.section	.note.nv.tkinfo,"",@"SHT_NOTE"
	.sectionflags	@"SHF_NOTE_NV_TKINFO"
	.tkinfo
        /*0018*/ 	.word	0x00000002
        /*0030*/ 	.string	""
        /*0030*/ 	.string	"ptxas"
        /*0030*/ 	.string	"Cuda compilation tools, release 13.0, V13.0.88"
        /*0030*/ 	.string	"Build cuda_13.0.r13.0/compiler.36424714_0"
        /*0030*/ 	.string	"-arch sm_100 -m 64 "



//--------------------- .note.nv.cuinfo           --------------------------
	.section	.note.nv.cuinfo,"",@"SHT_NOTE"
	.sectionflags	@"SHF_NOTE_NV_CUINFO"
        /*0018*/ 	.short	0x0002
        /*001a*/ 	.short	0x0064
        /*001c*/ 	.short	0x0082
	.zero		2


//--------------------- .nv.info                  --------------------------
	.section	.nv.info,"",@"SHT_CUDA_INFO"
	.align	4


	//----- nvinfo : EIATTR_REGCOUNT
	.align		4
        /*0000*/ 	.byte	0x04, 0x2f
        /*0002*/ 	.short	(.L_3 - .L_2)
	.align		4
.L_2:
        /*0004*/ 	.word	index@(_Z5sayHiv)
        /*0008*/ 	.word	0x00000018


	//----- nvinfo : EIATTR_FRAME_SIZE
	.align		4
.L_3:
        /*000c*/ 	.byte	0x04, 0x11
        /*000e*/ 	.short	(.L_5 - .L_4)
	.align		4
.L_4:
        /*0010*/ 	.word	index@(_Z5sayHiv)
        /*0014*/ 	.word	0x00000000


	//----- nvinfo : EIATTR_REGCOUNT
	.align		4
.L_5:
        /*0018*/ 	.byte	0x04, 0x2f
        /*001a*/ 	.short	(.L_7 - .L_6)
	.align		4
.L_6:
        /*001c*/ 	.word	index@(_Z5greetPc)
        /*0020*/ 	.word	0x00000018


	//----- nvinfo : EIATTR_FRAME_SIZE
	.align		4
.L_7:
        /*0024*/ 	.byte	0x04, 0x11
        /*0026*/ 	.short	(.L_9 - .L_8)
	.align		4
.L_8:
        /*0028*/ 	.word	index@(_Z5greetPc)
        /*002c*/ 	.word	0x00000010


	//----- nvinfo : EIATTR_MIN_STACK_SIZE
	.align		4
.L_9:
        /*0030*/ 	.byte	0x04, 0x12
        /*0032*/ 	.short	(.L_11 - .L_10)
	.align		4
.L_10:
        /*0034*/ 	.word	index@(_Z5greetPc)
        /*0038*/ 	.word	0x00000010


	//----- nvinfo : EIATTR_MIN_STACK_SIZE
	.align		4
.L_11:
        /*003c*/ 	.byte	0x04, 0x12
        /*003e*/ 	.short	(.L_13 - .L_12)
	.align		4
.L_12:
        /*0040*/ 	.word	index@(_Z5sayHiv)
        /*0044*/ 	.word	0x00000000
.L_13:


//--------------------- .nv.compat                --------------------------
	.section	.nv.compat,"",@"SHT_CUDA_COMPAT_INFO"
	.align	4
        /*0000*/ 	.byte	0x02, 0x09, 0x00, 0x00, 0x02, 0x02, 0x01, 0x00, 0x02, 0x05, 0x05, 0x00, 0x03, 0x07, 0x01, 0x01
        /*0010*/ 	.byte	0x02, 0x03, 0x00, 0x00, 0x02, 0x06, 0x01, 0x00, 0x04, 0x0b, 0x08, 0x00, 0x09, 0x00, 0x00, 0x00
        /*0020*/ 	.byte	0x00, 0x00, 0x00, 0x00


//--------------------- .nv.info._Z5greetPc       --------------------------
	.section	.nv.info._Z5greetPc,"",@"SHT_CUDA_INFO"
	.sectionflags	@""
	.align	4


	//----- nvinfo : EIATTR_CUDA_API_VERSION
	.align		4
        /*0000*/ 	.byte	0x04, 0x37
        /*0002*/ 	.short	(.L_15 - .L_14)
.L_14:
        /*0004*/ 	.word	0x00000082


	//----- nvinfo : EIATTR_KPARAM_INFO
	.align		4
.L_15:
        /*0008*/ 	.byte	0x04, 0x17
        /*000a*/ 	.short	(.L_17 - .L_16)
.L_16:
        /*000c*/ 	.word	0x00000000
        /*0010*/ 	.short	0x0000
        /*0012*/ 	.short	0x0000
        /*0014*/ 	.byte	0x00, 0xf5, 0x21, 0x00


	//----- nvinfo : EIATTR_SPARSE_MMA_MASK
	.align		4
.L_17:
        /*0018*/ 	.byte	0x03, 0x50
        /*001a*/ 	.short	0x0000


	//----- nvinfo : EIATTR_MAXREG_COUNT
	.align		4
        /*001c*/ 	.byte	0x03, 0x1b
        /*001e*/ 	.short	0x00ff


	//----- nvinfo : EIATTR_EXTERNS
	.align		4
        /*0020*/ 	.byte	0x04, 0x0f
        /*0022*/ 	.short	(.L_19 - .L_18)


	//   ....[0]....
	.align		4
.L_18:
        /*0024*/ 	.word	index@(vprintf)


	//----- nvinfo : EIATTR_MERCURY_ISA_VERSION
	.align		4
.L_19:
        /*0028*/ 	.byte	0x03, 0x5f
        /*002a*/ 	.short	0x0101


	//----- nvinfo : EIATTR_VRC_CTA_INIT_COUNT
	.align		4
        /*002c*/ 	.byte	0x02, 0x4a
	.zero		1
	.zero		1


	//----- nvinfo : EIATTR_SYSCALL_OFFSETS
	.align		4
        /*0030*/ 	.byte	0x04, 0x46
        /*0032*/ 	.short	(.L_21 - .L_20)


	//   ....[0]....
.L_20:
        /*0034*/ 	.word	0x00000100


	//----- nvinfo : EIATTR_EXIT_INSTR_OFFSETS
	.align		4
.L_21:
        /*0038*/ 	.byte	0x04, 0x1c
        /*003a*/ 	.short	(.L_23 - .L_22)


	//   ....[0]....
.L_22:
        /*003c*/ 	.word	0x00000110


	//----- nvinfo : EIATTR_CBANK_PARAM_SIZE
	.align		4
.L_23:
        /*0040*/ 	.byte	0x03, 0x19
        /*0042*/ 	.short	0x0008


	//----- nvinfo : EIATTR_PARAM_CBANK
	.align		4
        /*0044*/ 	.byte	0x04, 0x0a
        /*0046*/ 	.short	(.L_25 - .L_24)
	.align		4
.L_24:
        /*0048*/ 	.word	index@(.nv.constant0._Z5greetPc)
        /*004c*/ 	.short	0x0380
        /*004e*/ 	.short	0x0008


	//----- nvinfo : EIATTR_SW_WAR
	.align		4
.L_25:
        /*0050*/ 	.byte	0x04, 0x36
        /*0052*/ 	.short	(.L_27 - .L_26)
.L_26:
        /*0054*/ 	.word	0x00000008
.L_27:


//--------------------- .nv.info._Z5sayHiv        --------------------------
	.section	.nv.info._Z5sayHiv,"",@"SHT_CUDA_INFO"
	.sectionflags	@""
	.align	4


	//----- nvinfo : EIATTR_CUDA_API_VERSION
	.align		4
        /*0000*/ 	.byte	0x04, 0x37
        /*0002*/ 	.short	(.L_29 - .L_28)
.L_28:
        /*0004*/ 	.word	0x00000082


	//----- nvinfo : EIATTR_SPARSE_MMA_MASK
	.align		4
.L_29:
        /*0008*/ 	.byte	0x03, 0x50
        /*000a*/ 	.short	0x0000


	//----- nvinfo : EIATTR_MAXREG_COUNT
	.align		4
        /*000c*/ 	.byte	0x03, 0x1b
        /*000e*/ 	.short	0x00ff


	//----- nvinfo : EIATTR_EXTERNS
	.align		4
        /*0010*/ 	.byte	0x04, 0x0f
        /*0012*/ 	.short	(.L_31 - .L_30)


	//   ....[0]....
	.align		4
.L_30:
        /*0014*/ 	.word	index@(vprintf)


	//----- nvinfo : EIATTR_MERCURY_ISA_VERSION
	.align		4
.L_31:
        /*0018*/ 	.byte	0x03, 0x5f
        /*001a*/ 	.short	0x0101


	//----- nvinfo : EIATTR_VRC_CTA_INIT_COUNT
	.align		4
        /*001c*/ 	.byte	0x02, 0x4a
	.zero		1
	.zero		1


	//----- nvinfo : EIATTR_SYSCALL_OFFSETS
	.align		4
        /*0020*/ 	.byte	0x04, 0x46
        /*0022*/ 	.short	(.L_33 - .L_32)


	//   ....[0]....
.L_32:
        /*0024*/ 	.word	0x00000080


	//----- nvinfo : EIATTR_EXIT_INSTR_OFFSETS
	.align		4
.L_33:
        /*0028*/ 	.byte	0x04, 0x1c
        /*002a*/ 	.short	(.L_35 - .L_34)


	//   ....[0]....
.L_34:
        /*002c*/ 	.word	0x00000090


	//----- nvinfo : EIATTR_SW_WAR
	.align		4
.L_35:
        /*0030*/ 	.byte	0x04, 0x36
        /*0032*/ 	.short	(.L_37 - .L_36)
.L_36:
        /*0034*/ 	.word	0x00000008
.L_37:


//--------------------- .nv.callgraph             --------------------------
	.section	.nv.callgraph,"",@"SHT_CUDA_CALLGRAPH"
	.align	4
	.sectionentsize	8
	.align		4
        /*0000*/ 	.word	0x00000000
	.align		4
        /*0004*/ 	.word	0xffffffff
	.align		4
        /*0008*/ 	.word	index@(_Z5greetPc)
	.align		4
        /*000c*/ 	.word	index@(vprintf)
	.align		4
        /*0010*/ 	.word	index@(_Z5sayHiv)
	.align		4
        /*0014*/ 	.word	index@(vprintf)
	.align		4
        /*0018*/ 	.word	0x00000000
	.align		4
        /*001c*/ 	.word	0xfffffffe
	.align		4
        /*0020*/ 	.word	0x00000000
	.align		4
        /*0024*/ 	.word	0xfffffffd
	.align		4
        /*0028*/ 	.word	0x00000000
	.align		4
        /*002c*/ 	.word	0xfffffffc


//--------------------- .nv.constant4             --------------------------
	.section	.nv.constant4,"a",@progbits
	.align	8
	.align		8
.nv.constant4:
        /*0000*/ 	.dword	vprintf
	.align		8
        /*0008*/ 	.dword	$str
	.align		8
        /*0010*/ 	.dword	$str$1


//--------------------- .text._Z5greetPc          --------------------------
	.section	.text._Z5greetPc,"ax",@progbits
	.align	128
        .global         _Z5greetPc
        .type           _Z5greetPc,@function
        .size           _Z5greetPc,(.L_x_4 - _Z5greetPc)
        .other          _Z5greetPc,@"STO_CUDA_ENTRY STV_DEFAULT"
_Z5greetPc:
.text._Z5greetPc:
[----:B------:R-:W0:Y:S01]  /*0000*/  LDC R1, c[0x0][0x37c] ;  /* 0x0000df00ff017b82 */ /* 0x000e220000000800 */
[----:B------:R-:W1:Y:S07]  /*0010*/  S2R R8, SR_CTAID.X ;  /* 0x0000000000087919 */ /* 0x000e6e0000002500 */
[----:B------:R-:W2:Y:S01]  /*0020*/  LDC.64 R10, c[0x0][0x380] ;  /* 0x0000e000ff0a7b82 */ /* 0x000ea20000000a00 */
[----:B0-----:R-:W-:Y:S01]  /*0030*/  VIADD R1, R1, 0xfffffff0 ;  /* 0xfffffff001017836 */ /* 0x001fe20000000000 */
[----:B------:R-:W-:Y:S01]  /*0040*/  MOV R0, 0x0 ;  /* 0x0000000000007802 */ /* 0x000fe20000000f00 */
[----:B------:R-:W0:Y:S01]  /*0050*/  LDCU UR4, c[0x0][0x2f8] ;  /* 0x00005f00ff0477ac */ /* 0x000e220008000800 */
[----:B------:R-:W3:Y:S04]  /*0060*/  LDCU.64 UR6, c[0x4][0x10] ;  /* 0x01000200ff0677ac */ /* 0x000ee80008000a00 */
[----:B------:R4:W5:Y:S01]  /*0070*/  LDC.64 R2, c[0x4][R0] ;  /* 0x0100000000027b82 */ /* 0x0009620000000a00 */
[----:B------:R-:W1:Y:S01]  /*0080*/  LDCU UR5, c[0x0][0x2fc] ;  /* 0x00005f80ff0577ac */ /* 0x000e620008000800 */
[----:B0-----:R-:W-:Y:S01]  /*0090*/  IADD3 R6, P0, PT, R1, UR4, RZ ;  /* 0x0000000401067c10 */ /* 0x001fe2000ff1e0ff */
[----:B--2---:R4:W-:Y:S01]  /*00a0*/  STL.64 [R1], R10 ;  /* 0x0000000a01007387 */ /* 0x0049e20000100a00 */
[----:B---3--:R-:W-:Y:S01]  /*00b0*/  IMAD.U32 R4, RZ, RZ, UR6 ;  /* 0x00000006ff047e24 */ /* 0x008fe2000f8e00ff */
[----:B------:R-:W-:-:S02]  /*00c0*/  MOV R5, UR7 ;  /* 0x0000000700057c02 */ /* 0x000fc40008000f00 */
[----:B-1----:R-:W-:Y:S01]  /*00d0*/  IMAD.X R7, RZ, RZ, UR5, P0 ;  /* 0x00000005ff077e24 */ /* 0x002fe200080e06ff */
[----:B------:R4:W-:Y:S07]  /*00e0*/  STL [R1+0x8], R8 ;  /* 0x0000080801007387 */ /* 0x0009ee0000100800 */
[----:B------:R-:W-:-:S07]  /*00f0*/  LEPC R20, `(.L_x_0) ;  /* 0x000000001014794e */ /* 0x000fce0000000000 */
[----:B----45:R-:W-:Y:S05]  /*0100*/  CALL.ABS.NOINC R2 ;  /* 0x0000000002007343 */ /* 0x030fea0003c00000 */
.L_x_0:
[----:B------:R-:W-:Y:S05]  /*0110*/  EXIT ;  /* 0x000000000000794d */ /* 0x000fea0003800000 */
.L_x_1:
[----:B------:R-:W-:-:S00]  /*0120*/  BRA `(.L_x_1) ;  /* 0xfffffffc00fc7947 */ /* 0x000fc0000383ffff */
[----:B------:R-:W-:-:S00]  /*0130*/  NOP ;  /* 0x0000000000007918 */ /* 0x000fc00000000000 */
        /* <DEDUP_REMOVED lines=12> */
.L_x_4:


//--------------------- .text._Z5sayHiv           --------------------------
	.section	.text._Z5sayHiv,"ax",@progbits
	.align	128
        .global         _Z5sayHiv
        .type           _Z5sayHiv,@function
        .size           _Z5sayHiv,(.L_x_5 - _Z5sayHiv)
        .other          _Z5sayHiv,@"STO_CUDA_ENTRY STV_DEFAULT"
_Z5sayHiv:
.text._Z5sayHiv:
[----:B------:R-:W0:Y:S01]  /*0000*/  LDC R1, c[0x0][0x37c] ;  /* 0x0000df00ff017b82 */ /* 0x000e220000000800 */
[----:B------:R-:W-:Y:S01]  /*0010*/  MOV R0, 0x0 ;  /* 0x0000000000007802 */ /* 0x000fe20000000f00 */
[----:B------:R-:W1:Y:S01]  /*0020*/  LDCU.64 UR4, c[0x4][0x8] ;  /* 0x01000100ff0477ac */ /* 0x000e620008000a00 */
[----:B------:R-:W-:-:S05]  /*0030*/  CS2R R6, SRZ ;  /* 0x0000000000067805 */ /* 0x000fca000001ff00 */
[----:B------:R2:W3:Y:S01]  /*0040*/  LDC.64 R2, c[0x4][R0] ;  /* 0x0100000000027b82 */ /* 0x0004e20000000a00 */
[----:B-1----:R-:W-:Y:S02]  /*0050*/  IMAD.U32 R4, RZ, RZ, UR4 ;  /* 0x00000004ff047e24 */ /* 0x002fe4000f8e00ff */
[----:B--2---:R-:W-:-:S07]  /*0060*/  IMAD.U32 R5, RZ, RZ, UR5 ;  /* 0x00000005ff057e24 */ /* 0x004fce000f8e00ff */
[----:B------:R-:W-:-:S07]  /*0070*/  LEPC R20, `(.L_x_2) ;  /* 0x000000001014794e */ /* 0x000fce0000000000 */
[----:B0--3--:R-:W-:Y:S05]  /*0080*/  CALL.ABS.NOINC R2 ;  /* 0x0000000002007343 */ /* 0x009fea0003c00000 */
.L_x_2:
[----:B------:R-:W-:Y:S05]  /*0090*/  EXIT ;  /* 0x000000000000794d */ /* 0x000fea0003800000 */
.L_x_3:
        /* <DEDUP_REMOVED lines=14> */
.L_x_5:


//--------------------- .nv.global.init           --------------------------
	.section	.nv.global.init,"aw",@progbits
.nv.global.init:
	.type		$str,@object
	.size		$str,($str$1 - $str)
$str:
        /*0000*/ 	.byte	0x48, 0x69, 0x0a, 0x00
	.type		$str$1,@object
	.size		$str$1,(.L_1 - $str$1)
$str$1:
        /*0004*/ 	.byte	0x25, 0x73, 0x20, 0x66, 0x72, 0x6f, 0x6d, 0x20, 0x67, 0x70, 0x75, 0x20, 0x62, 0x6c, 0x6f, 0x63
        /*0014*/ 	.byte	0x6b, 0x20, 0x25, 0x69, 0x20, 0x0a, 0x00
.L_1:


//--------------------- .nv.shared.reserved.0     --------------------------
	.section	.nv.shared.reserved.0,"aw",@nobits
	.weak		__nv_reservedSMEM_offset_0_alias
	.size		__nv_reservedSMEM_offset_0_alias, 0, 64
	.other		__nv_reservedSMEM_offset_0_alias,@"STO_CUDA_RESERVED_SHARED STV_DEFAULT"
__nv_reservedSMEM_offset_0_alias:
	.zero		0
	.zero		64


//--------------------- .nv.constant0._Z5greetPc  --------------------------
	.section	.nv.constant0._Z5greetPc,"a",@progbits
	.sectionflags	@""
	.align	4
.nv.constant0._Z5greetPc:
	.zero		904


//--------------------- .nv.constant0._Z5sayHiv   --------------------------
	.section	.nv.constant0._Z5sayHiv,"a",@progbits
	.sectionflags	@""
	.align	4
.nv.constant0._Z5sayHiv:
	.zero		896


//--------------------- SYMBOLS --------------------------

	.type		.nv.reservedSmem.offset0,@object
	.size		.nv.reservedSmem.offset0,0x4
	.type		vprintf,@function
